//
// Generated by NVIDIA NVVM Compiler
//
// Compiler Build ID: CL-36424714
// Cuda compilation tools, release 13.0, V13.0.88
// Based on NVVM 20.0.0
//

.version 9.0
.target sm_100
.address_size 64

	// .globl	_Z5hellov
.extern .func  (.param .b32 func_retval0) vprintf
(
	.param .b64 vprintf_param_0,
	.param .b64 vprintf_param_1
)
;
.global .align 1 .b8 $str[22] = {72, 101, 108, 108, 111, 32, 70, 114, 111, 109, 32, 116, 104, 101, 32, 71, 80, 85, 32, 33, 10};

.visible .entry _Z5hellov()
{
	.reg .b32 	%r<3>;
	.reg .b64 	%rd<3>;

	mov.u64 	%rd1, $str;
	cvta.global.u64 	%rd2, %rd1;
	{ // callseq 0, 0
	.param .b64 param0;
	st.param.b64 	[param0], %rd2;
	.param .b64 param1;
	st.param.b64 	[param1], 0;
	.param .b32 retval0;
	call.uni (retval0), 
	vprintf, 
	(
	param0, 
	param1
	);
	ld.param.b32 	%r1, [retval0];
	} // callseq 0
	ret;

}


// ===== COMPILED SASS (sm_100) =====

	.target	sm_100

	.elftype	@"ET_EXEC"


//--------------------- .note.nv.tkinfo           --------------------------
	.section	.note.nv.tkinfo,"",@"SHT_NOTE"
	.sectionflags	@"SHF_NOTE_NV_TKINFO"
	.tkinfo
        /*0018*/ 	.word	0x00000002
        /*0030*/ 	.string	""
        /*0030*/ 	.string	"ptxas"
        /*0030*/ 	.string	"Cuda compilation tools, release 13.0, V13.0.88"
        /*0030*/ 	.string	"Build cuda_13.0.r13.0/compiler.36424714_0"
        /*0030*/ 	.string	"-arch sm_100 -m 64 "



//--------------------- .note.nv.cuinfo           --------------------------
	.section	.note.nv.cuinfo,"",@"SHT_NOTE"
	.sectionflags	@"SHF_NOTE_NV_CUINFO"
        /*0018*/ 	.short	0x0002
        /*001a*/ 	.short	0x0064
        /*001c*/ 	.short	0x0082
	.zero		2


//--------------------- .nv.info                  --------------------------
	.section	.nv.info,"",@"SHT_CUDA_INFO"
	.align	4


	//----- nvinfo : EIATTR_REGCOUNT
	.align		4
        /*0000*/ 	.byte	0x04, 0x2f
        /*0002*/ 	.short	(.L_2 - .L_1)
	.align		4
.L_1:
        /*0004*/ 	.word	index@(_Z5hellov)
        /*0008*/ 	.word	0x00000018


	//----- nvinfo : EIATTR_FRAME_SIZE
	.align		4
.L_2:
        /*000c*/ 	.byte	0x04, 0x11
        /*000e*/ 	.short	(.L_4 - .L_3)
	.align		4
.L_3:
        /*0010*/ 	.word	index@(_Z5hellov)
        /*0014*/ 	.word	0x00000000


	//----- nvinfo : EIATTR_MIN_STACK_SIZE
	.align		4
.L_4:
        /*0018*/ 	.byte	0x04, 0x12
        /*001a*/ 	.short	(.L_6 - .L_5)
	.align		4
.L_5:
        /*001c*/ 	.word	index@(_Z5hellov)
        /*0020*/ 	.word	0x00000000
.L_6:


//--------------------- .nv.compat                --------------------------
	.section	.nv.compat,"",@"SHT_CUDA_COMPAT_INFO"
	.align	4
        /*0000*/ 	.byte	0x02, 0x09, 0x00, 0x00, 0x02, 0x02, 0x01, 0x00, 0x02, 0x05, 0x05, 0x00, 0x03, 0x07, 0x01, 0x01
        /*0010*/ 	.byte	0x02, 0x03, 0x00, 0x00, 0x02, 0x06, 0x01, 0x00, 0x04, 0x0b, 0x08, 0x00, 0x09, 0x00, 0x00, 0x00
        /*0020*/ 	.byte	0x00, 0x00, 0x00, 0x00


//--------------------- .nv.info._Z5hellov        --------------------------
	.section	.nv.info._Z5hellov,"",@"SHT_CUDA_INFO"
	.sectionflags	@""
	.align	4


	//----- nvinfo : EIATTR_CUDA_API_VERSION
	.align		4
        /*0000*/ 	.byte	0x04, 0x37
        /*0002*/ 	.short	(.L_8 - .L_7)
.L_7:
        /*0004*/ 	.word	0x00000082


	//----- nvinfo : EIATTR_SPARSE_MMA_MASK
	.align		4
.L_8:
        /*0008*/ 	.byte	0x03, 0x50
        /*000a*/ 	.short	0x0000


	//----- nvinfo : EIATTR_MAXREG_COUNT
	.align		4
        /*000c*/ 	.byte	0x03, 0x1b
        /*000e*/ 	.short	0x00ff


	//----- nvinfo : EIATTR_EXTERNS
	.align		4
        /*0010*/ 	.byte	0x04, 0x0f
        /*0012*/ 	.short	(.L_10 - .L_9)


	//   ....[0]....
	.align		4
.L_9:
        /*0014*/ 	.word	index@(vprintf)


	//----- nvinfo : EIATTR_MERCURY_ISA_VERSION
	.align		4
.L_10:
        /*0018*/ 	.byte	0x03, 0x5f
        /*001a*/ 	.short	0x0101


	//----- nvinfo : EIATTR_VRC_CTA_INIT_COUNT
	.align		4
        /*001c*/ 	.byte	0x02, 0x4a
	.zero		1
	.zero		1


	//----- nvinfo : EIATTR_SYSCALL_OFFSETS
	.align		4
        /*0020*/ 	.byte	0x04, 0x46
        /*0022*/ 	.short	(.L_12 - .L_11)


	//   ....[0]....
.L_11:
        /*0024*/ 	.word	0x00000080


	//----- nvinfo : EIATTR_EXIT_INSTR_OFFSETS
	.align		4
.L_12:
        /*0028*/ 	.byte	0x04, 0x1c
        /*002a*/ 	.short	(.L_14 - .L_13)


	//   ....[0]....
.L_13:
        /*002c*/ 	.word	0x00000090


	//----- nvinfo : EIATTR_SW_WAR
	.align		4
.L_14:
        /*0030*/ 	.byte	0x04, 0x36
        /*0032*/ 	.short	(.L_16 - .L_15)
.L_15:
        /*0034*/ 	.word	0x00000008
.L_16:


//--------------------- .nv.callgraph             --------------------------
	.section	.nv.callgraph,"",@"SHT_CUDA_CALLGRAPH"
	.align	4
	.sectionentsize	8
	.align		4
        /*0000*/ 	.word	0x00000000
	.align		4
        /*0004*/ 	.word	0xffffffff
	.align		4
        /*0008*/ 	.word	index@(_Z5hellov)
	.align		4
        /*000c*/ 	.word	index@(vprintf)
	.align		4
        /*0010*/ 	.word	0x00000000
	.align		4
        /*0014*/ 	.word	0xfffffffe
	.align		4
        /*0018*/ 	.word	0x00000000
	.align		4
        /*001c*/ 	.word	0xfffffffd
	.align		4
        /*0020*/ 	.word	0x00000000
	.align		4
        /*0024*/ 	.word	0xfffffffc


//--------------------- .nv.constant4             --------------------------
	.section	.nv.constant4,"a",@progbits
	.align	8
	.align		8
.nv.constant4:
        /*0000*/ 	.dword	vprintf
	.align		8
        /*0008*/ 	.dword	$str


//--------------------- .text._Z5hellov           --------------------------
	.section	.text._Z5hellov,"ax",@progbits
	.align	128
        .global         _Z5hellov
        .type           _Z5hellov,@function
        .size           _Z5hellov,(.L_x_2 - _Z5hellov)
        .other          _Z5hellov,@"STO_CUDA_ENTRY STV_DEFAULT"
_Z5hellov:
.text._Z5hellov:
[----:B------:R-:W0:Y:S01]  /*0000*/  LDC R1, c[0x0][0x37c] ;  /* 0x0000df00ff017b82 */ /* 0x000e220000000800 */
[----:B------:R-:W-:Y:S01]  /*0010*/  MOV R0, 0x0 ;  /* 0x0000000000007802 */ /* 0x000fe20000000f00 */
[----:B------:R-:W1:Y:S01]  /*0020*/  LDCU.64 UR4, c[0x4][0x8] ;  /* 0x01000100ff0477ac */ /* 0x000e620008000a00 */
[----:B------:R-:W-:-:S05]  /*0030*/  CS2R R6, SRZ ;  /* 0x0000000000067805 */ /* 0x000fca000001ff00 */
[----:B------:R2:W3:Y:S01]  /*0040*/  LDC.64 R2, c[0x4][R0] ;  /* 0x0100000000027b82 */ /* 0x0004e20000000a00 */
[----:B-1----:R-:W-:Y:S02]  /*0050*/  IMAD.U32 R4, RZ, RZ, UR4 ;  /* 0x00000004ff047e24 */ /* 0x002fe4000f8e00ff */
[----:B--2---:R-:W-:-:S07]  /*0060*/  IMAD.U32 R5, RZ, RZ, UR5 ;  /* 0x00000005ff057e24 */ /* 0x004fce000f8e00ff */
[----:B------:R-:W-:-:S07]  /*0070*/  LEPC R20, `(.L_x_0) ;  /* 0x000000001014794e */ /* 0x000fce0000000000 */
[----:B0--3--:R-:W-:Y:S05]  /*0080*/  CALL.ABS.NOINC R2 ;  /* 0x0000000002007343 */ /* 0x009fea0003c00000 */
.L_x_0:
[----:B------:R-:W-:Y:S05]  /*0090*/  EXIT ;  /* 0x000000000000794d */ /* 0x000fea0003800000 */
.L_x_1:
[----:B------:R-:W-:-:S00]  /*00a0*/  BRA `(.L_x_1) ;  /* 0xfffffffc00fc7947 */ /* 0x000fc0000383ffff */
[----:B------:R-:W-:-:S00]  /*00b0*/  NOP ;  /* 0x0000000000007918 */ /* 0x000fc00000000000 */
        /* <DEDUP_REMOVED lines=12> */
.L_x_2:


//--------------------- .nv.global.init           --------------------------
	.section	.nv.global.init,"aw",@progbits
.nv.global.init:
	.type		$str,@object
	.size		$str,(.L_0 - $str)
$str:
        /*0000*/ 	.byte	0x48, 0x65, 0x6c, 0x6c, 0x6f, 0x20, 0x46, 0x72, 0x6f, 0x6d, 0x20, 0x74, 0x68, 0x65, 0x20, 0x47
        /*0010*/ 	.byte	0x50, 0x55, 0x20, 0x21, 0x0a, 0x00
.L_0:


//--------------------- .nv.shared.reserved.0     --------------------------
	.section	.nv.shared.reserved.0,"aw",@nobits
	.weak		__nv_reservedSMEM_offset_0_alias
	.size		__nv_reservedSMEM_offset_0_alias, 0, 64
	.other		__nv_reservedSMEM_offset_0_alias,@"STO_CUDA_RESERVED_SHARED STV_DEFAULT"
__nv_reservedSMEM_offset_0_alias:
	.zero		0
	.zero		64


//--------------------- .nv.constant0._Z5hellov   --------------------------
	.section	.nv.constant0._Z5hellov,"a",@progbits
	.sectionflags	@""
	.align	4
.nv.constant0._Z5hellov:
	.zero		896


//--------------------- SYMBOLS --------------------------

	.type		.nv.reservedSmem.offset0,@object
	.size		.nv.reservedSmem.offset0,0x4
	.type		vprintf,@function
